	.headerflags	@"EF_CUDA_TEXMODE_UNIFIED EF_CUDA_64BIT_ADDRESS EF_CUDA_ACCELERATORS EF_CUDA_SM90 EF_CUDA_VIRTUAL_SM(EF_CUDA_SM90)"
	.elftype	@"ET_EXEC"


//--------------------- .nv.info                  --------------------------
	.section	.nv.info,"",@"SHT_CUDA_INFO"
	.align	4


	//----- nvinfo : EIATTR_REGCOUNT
	.align		4
        /*0000*/ 	.byte	0x04, 0x2f
        /*0002*/ 	.short	(.L_3 - .L_2)
	.align		4
.L_2:
        /*0004*/ 	.word	index@(triton_poi_fused__native_batch_norm_legit_no_training_add_relu_26)
        /*0008*/ 	.word	0x00000020


	//----- nvinfo : EIATTR_MIN_STACK_SIZE
	.align		4
.L_3:
        /*000c*/ 	.byte	0x04, 0x12
        /*000e*/ 	.short	(.L_5 - .L_4)
	.align		4
.L_4:
        /*0010*/ 	.word	index@(triton_poi_fused__native_batch_norm_legit_no_training_add_relu_26)
        /*0014*/ 	.word	0x00000000


	//----- nvinfo : EIATTR_FRAME_SIZE
	.align		4
.L_5:
        /*0018*/ 	.byte	0x04, 0x11
        /*001a*/ 	.short	(.L_7 - .L_6)
	.align		4
.L_6:
        /*001c*/ 	.word	index@(triton_poi_fused__native_batch_norm_legit_no_training_add_relu_26)
        /*0020*/ 	.word	0x00000000


	//----- nvinfo : EIATTR_MIN_STACK_SIZE
	.align		4
.L_7:
        /*0024*/ 	.byte	0x04, 0x12
        /*0026*/ 	.short	(.L_9 - .L_8)
	.align		4
.L_8:
        /*0028*/ 	.word	index@(triton_poi_fused__native_batch_norm_legit_no_training_add_relu_26)
        /*002c*/ 	.word	0x00000000
.L_9:


//--------------------- .nv.info.triton_poi_fused__native_batch_norm_legit_no_training_add_relu_26 --------------------------
	.section	.nv.info.triton_poi_fused__native_batch_norm_legit_no_training_add_relu_26,"",@"SHT_CUDA_INFO"
	.sectionflags	@""
	.align	4


	//----- nvinfo : EIATTR_CUDA_API_VERSION
	.align		4
        /*0000*/ 	.byte	0x04, 0x37
        /*0002*/ 	.short	(.L_11 - .L_10)
.L_10:
        /*0004*/ 	.word	0x0000007c


	//----- nvinfo : EIATTR_KPARAM_INFO
	.align		4
.L_11:
        /*0008*/ 	.byte	0x04, 0x17
        /*000a*/ 	.short	(.L_13 - .L_12)
.L_12:
        /*000c*/ 	.word	0x00000000
        /*0010*/ 	.short	0x000c
        /*0012*/ 	.short	0x0060
        /*0014*/ 	.byte	0x00, 0xf0, 0x11, 0x00


	//----- nvinfo : EIATTR_KPARAM_INFO
	.align		4
.L_13:
        /*0018*/ 	.byte	0x04, 0x17
        /*001a*/ 	.short	(.L_15 - .L_14)
.L_14:
        /*001c*/ 	.word	0x00000000
        /*0020*/ 	.short	0x000b
        /*0022*/ 	.short	0x0058
        /*0024*/ 	.byte	0x00, 0xf4, 0x21, 0x00


	//----- nvinfo : EIATTR_KPARAM_INFO
	.align		4
.L_15:
        /*0028*/ 	.byte	0x04, 0x17
        /*002a*/ 	.short	(.L_17 - .L_16)
.L_16:
        /*002c*/ 	.word	0x00000000
        /*0030*/ 	.short	0x000a
        /*0032*/ 	.short	0x0050
        /*0034*/ 	.byte	0x00, 0xf4, 0x21, 0x00


	//----- nvinfo : EIATTR_KPARAM_INFO
	.align		4
.L_17:
        /*0038*/ 	.byte	0x04, 0x17
        /*003a*/ 	.short	(.L_19 - .L_18)
.L_18:
        /*003c*/ 	.word	0x00000000
        /*0040*/ 	.short	0x0009
        /*0042*/ 	.short	0x0048
        /*0044*/ 	.byte	0x00, 0xf4, 0x21, 0x00


	//----- nvinfo : EIATTR_KPARAM_INFO
	.align		4
.L_19:
        /*0048*/ 	.byte	0x04, 0x17
        /*004a*/ 	.short	(.L_21 - .L_20)
.L_20:
        /*004c*/ 	.word	0x00000000
        /*0050*/ 	.short	0x0008
        /*0052*/ 	.short	0x0040
        /*0054*/ 	.byte	0x00, 0xf4, 0x21, 0x00


	//----- nvinfo : EIATTR_KPARAM_INFO
	.align		4
.L_21:
        /*0058*/ 	.byte	0x04, 0x17
        /*005a*/ 	.short	(.L_23 - .L_22)
.L_22:
        /*005c*/ 	.word	0x00000000
        /*0060*/ 	.short	0x0007
        /*0062*/ 	.short	0x0038
        /*0064*/ 	.byte	0x00, 0xf4, 0x21, 0x00


	//----- nvinfo : EIATTR_KPARAM_INFO
	.align		4
.L_23:
        /*0068*/ 	.byte	0x04, 0x17
        /*006a*/ 	.short	(.L_25 - .L_24)
.L_24:
        /*006c*/ 	.word	0x00000000
        /*0070*/ 	.short	0x0006
        /*0072*/ 	.short	0x0030
        /*0074*/ 	.byte	0x00, 0xf4, 0x21, 0x00


	//----- nvinfo : EIATTR_KPARAM_INFO
	.align		4
.L_25:
        /*0078*/ 	.byte	0x04, 0x17
        /*007a*/ 	.short	(.L_27 - .L_26)
.L_26:
        /*007c*/ 	.word	0x00000000
        /*0080*/ 	.short	0x0005
        /*0082*/ 	.short	0x0028
        /*0084*/ 	.byte	0x00, 0xf4, 0x21, 0x00


	//----- nvinfo : EIATTR_KPARAM_INFO
	.align		4
.L_27:
        /*0088*/ 	.byte	0x04, 0x17
        /*008a*/ 	.short	(.L_29 - .L_28)
.L_28:
        /*008c*/ 	.word	0x00000000
        /*0090*/ 	.short	0x0004
        /*0092*/ 	.short	0x0020
        /*0094*/ 	.byte	0x00, 0xf4, 0x21, 0x00


	//----- nvinfo : EIATTR_KPARAM_INFO
	.align		4
.L_29:
        /*0098*/ 	.byte	0x04, 0x17
        /*009a*/ 	.short	(.L_31 - .L_30)
.L_30:
        /*009c*/ 	.word	0x00000000
        /*00a0*/ 	.short	0x0003
        /*00a2*/ 	.short	0x0018
        /*00a4*/ 	.byte	0x00, 0xf4, 0x21, 0x00


	//----- nvinfo : EIATTR_KPARAM_INFO
	.align		4
.L_31:
        /*00a8*/ 	.byte	0x04, 0x17
        /*00aa*/ 	.short	(.L_33 - .L_32)
.L_32:
        /*00ac*/ 	.word	0x00000000
        /*00b0*/ 	.short	0x0002
        /*00b2*/ 	.short	0x0010
        /*00b4*/ 	.byte	0x00, 0xf4, 0x21, 0x00


	//----- nvinfo : EIATTR_KPARAM_INFO
	.align		4
.L_33:
        /*00b8*/ 	.byte	0x04, 0x17
        /*00ba*/ 	.short	(.L_35 - .L_34)
.L_34:
        /*00bc*/ 	.word	0x00000000
        /*00c0*/ 	.short	0x0001
        /*00c2*/ 	.short	0x0008
        /*00c4*/ 	.byte	0x00, 0xf4, 0x21, 0x00


	//----- nvinfo : EIATTR_KPARAM_INFO
	.align		4
.L_35:
        /*00c8*/ 	.byte	0x04, 0x17
        /*00ca*/ 	.short	(.L_37 - .L_36)
.L_36:
        /*00cc*/ 	.word	0x00000000
        /*00d0*/ 	.short	0x0000
        /*00d2*/ 	.short	0x0000
        /*00d4*/ 	.byte	0x00, 0xf4, 0x21, 0x00


	//----- nvinfo : EIATTR_SPARSE_MMA_MASK
	.align		4
.L_37:
        /*00d8*/ 	.byte	0x03, 0x50
        /*00da*/ 	.short	0x0000


	//----- nvinfo : EIATTR_MAXREG_COUNT
	.align		4
        /*00dc*/ 	.byte	0x03, 0x1b
        /*00de*/ 	.short	0x00ff


	//----- nvinfo : EIATTR_EXIT_INSTR_OFFSETS
	.align		4
        /*00e0*/ 	.byte	0x04, 0x1c
        /*00e2*/ 	.short	(.L_39 - .L_38)


	//   ....[0]....
.L_38:
        /*00e4*/ 	.word	0x00000570


	//   ....[1]....
        /*00e8*/ 	.word	0x00000590


	//----- nvinfo : EIATTR_REQNTID
	.align		4
.L_39:
        /*00ec*/ 	.byte	0x04, 0x10
        /*00ee*/ 	.short	(.L_41 - .L_40)
.L_40:
        /*00f0*/ 	.word	0x00000080
        /*00f4*/ 	.word	0x00000001
        /*00f8*/ 	.word	0x00000001


	//----- nvinfo : EIATTR_CBANK_PARAM_SIZE
	.align		4
.L_41:
        /*00fc*/ 	.byte	0x03, 0x19
        /*00fe*/ 	.short	0x0064


	//----- nvinfo : EIATTR_PARAM_CBANK
	.align		4
        /*0100*/ 	.byte	0x04, 0x0a
        /*0102*/ 	.short	(.L_43 - .L_42)
	.align		4
.L_42:
        /*0104*/ 	.word	index@(.nv.constant0.triton_poi_fused__native_batch_norm_legit_no_training_add_relu_26)
        /*0108*/ 	.short	0x0210
        /*010a*/ 	.short	0x0064


	//----- nvinfo : EIATTR_SW_WAR
	.align		4
.L_43:
        /*010c*/ 	.byte	0x04, 0x36
        /*010e*/ 	.short	(.L_45 - .L_44)
.L_44:
        /*0110*/ 	.word	0x00000008
.L_45:


//--------------------- .nv.callgraph             --------------------------
	.section	.nv.callgraph,"",@"SHT_CUDA_CALLGRAPH"
	.align	4
	.sectionentsize	8
	.align		4
        /*0000*/ 	.word	0x00000000
	.align		4
        /*0004*/ 	.word	0xffffffff
	.align		4
        /*0008*/ 	.word	0x00000000
	.align		4
        /*000c*/ 	.word	0xfffffffe
	.align		4
        /*0010*/ 	.word	0x00000000
	.align		4
        /*0014*/ 	.word	0xfffffffd
	.align		4
        /*0018*/ 	.word	0x00000000
	.align		4
        /*001c*/ 	.word	0xfffffffc


//--------------------- .nv.constant4             --------------------------
	.section	.nv.constant4,"a",@progbits
	.align	8
	.align		8
.nv.constant4:
        /*0000*/ 	.dword	_$_str
	.align		8
        /*0008*/ 	.dword	_$_str_$_2


//--------------------- .text.triton_poi_fused__native_batch_norm_legit_no_training_add_relu_26 --------------------------
	.section	.text.triton_poi_fused__native_batch_norm_legit_no_training_add_relu_26,"ax",@progbits
	.align	128
        .global         triton_poi_fused__native_batch_norm_legit_no_training_add_relu_26
        .type           triton_poi_fused__native_batch_norm_legit_no_training_add_relu_26,@function
        .size           triton_poi_fused__native_batch_norm_legit_no_training_add_relu_26,(.L_x_1 - triton_poi_fused__native_batch_norm_legit_no_training_add_relu_26)
        .other          triton_poi_fused__native_batch_norm_legit_no_training_add_relu_26,@"STO_CUDA_ENTRY STV_DEFAULT"
triton_poi_fused__native_batch_norm_legit_no_training_add_relu_26:
.text.triton_poi_fused__native_batch_norm_legit_no_training_add_relu_26:
[----:B------:R-:W0:Y:S01]  /*0000*/  LDC R1, c[0x0][0x28] ;  /* 0x00000a00ff017b82 */ /* 0x000e220000000800 */
[----:B------:R-:W1:Y:S07]  /*0010*/  S2R R3, SR_TID.X ;  /* 0x0000000000037919 */ /* 0x000e6e0000002100 */
[----:B------:R-:W2:Y:S01]  /*0020*/  LDC.64 R20, c[0x0][0x228] ;  /* 0x00008a00ff147b82 */ /* 0x000ea20000000a00 */
[----:B------:R-:W-:Y:S02]  /*0030*/  CS2R R4, SRZ ;  /* 0x0000000000047805 */ /* 0x000fe4000001ff00 */
[----:B------:R-:W-:Y:S01]  /*0040*/  CS2R R6, SRZ ;  /* 0x0000000000067805 */ /* 0x000fe2000001ff00 */
[----:B------:R-:W3:Y:S01]  /*0050*/  S2R R0, SR_CTAID.X ;  /* 0x0000000000007919 */ /* 0x000ee20000002500 */
[----:B------:R-:W-:-:S03]  /*0060*/  ULDC.64 UR4, c[0x0][0x208] ;  /* 0x0000820000047ab9 */ /* 0x000fc60000000a00 */
[----:B------:R-:W4:Y:S08]  /*0070*/  LDC.64 R28, c[0x0][0x250] ;  /* 0x00009400ff1c7b82 */ /* 0x000f300000000a00 */
[----:B------:R-:W5:Y:S08]  /*0080*/  LDC.64 R26, c[0x0][0x218] ;  /* 0x00008600ff1a7b82 */ /* 0x000f700000000a00 */
[----:B------:R-:W5:Y:S01]  /*0090*/  LDC.64 R22, c[0x0][0x220] ;  /* 0x00008800ff167b82 */ /* 0x000f620000000a00 */
[----:B-1----:R-:W-:-:S07]  /*00a0*/  LOP3.LUT R3, R3, 0x7f, RZ, 0xc0, !PT ;  /* 0x0000007f03037812 */ /* 0x002fce00078ec0ff */
[----:B------:R-:W1:Y:S01]  /*00b0*/  LDC.64 R8, c[0x0][0x240] ;  /* 0x00009000ff087b82 */ /* 0x000e620000000a00 */
[----:B---3--:R-:W-:Y:S02]  /*00c0*/  SHF.R.S32.HI R2, RZ, 0x18, R0 ;  /* 0x00000018ff027819 */ /* 0x008fe40000011400 */
[----:B------:R-:W-:Y:S02]  /*00d0*/  LEA R3, R0, R3, 0x7 ;  /* 0x0000000300037211 */ /* 0x000fe400078e38ff */
[----:B------:R-:W-:-:S03]  /*00e0*/  SGXT R0, R2, 0x1 ;  /* 0x000000010200781a */ /* 0x000fc60000000200 */
[----:B------:R-:W3:Y:S01]  /*00f0*/  LDC.64 R10, c[0x0][0x248] ;  /* 0x00009200ff0a7b82 */ /* 0x000ee20000000a00 */
[----:B------:R-:W-:Y:S02]  /*0100*/  ISETP.GE.AND P0, PT, R3, 0x400, PT ;  /* 0x000004000300780c */ /* 0x000fe40003f06270 */
[----:B------:R-:W-:-:S04]  /*0110*/  LEA.HI R0, R0, R3, RZ, 0x4 ;  /* 0x0000000300007211 */ /* 0x000fc800078f20ff */
[----:B------:R-:W-:Y:S01]  /*0120*/  SHF.R.S32.HI R0, RZ, 0x4, R0 ;  /* 0x00000004ff007819 */ /* 0x000fe20000011400 */
[----:B------:R-:W3:Y:S03]  /*0130*/  LDC.64 R12, c[0x0][0x230] ;  /* 0x00008c00ff0c7b82 */ /* 0x000ee60000000a00 */
[----:B------:R-:W-:-:S04]  /*0140*/  LEA.HI R2, R0, R0, RZ, 0x4 ;  /* 0x0000000000027211 */ /* 0x000fc800078f20ff */
[----:B------:R-:W-:Y:S01]  /*0150*/  LOP3.LUT R25, R2, 0xfffffff0, RZ, 0xc0, !PT ;  /* 0xfffffff002197812 */ /* 0x000fe200078ec0ff */
[----:B------:R-:W3:Y:S03]  /*0160*/  LDC.64 R14, c[0x0][0x238] ;  /* 0x00008e00ff0e7b82 */ /* 0x000ee60000000a00 */
[----:B------:R-:W-:-:S05]  /*0170*/  IADD3 R25, R0, -R25, RZ ;  /* 0x8000001900197210 */ /* 0x000fca0007ffe0ff */
[C---:B--2---:R-:W-:Y:S01]  /*0180*/  IMAD.WIDE R20, R25.reuse, 0x4, R20 ;  /* 0x0000000419147825 */ /* 0x044fe200078e0214 */
[----:B------:R-:W2:Y:S03]  /*0190*/  LDC.64 R16, c[0x0][0x258] ;  /* 0x00009600ff107b82 */ /* 0x000ea60000000a00 */
[----:B----4-:R-:W-:Y:S01]  /*01a0*/  IMAD.WIDE R28, R25, 0x4, R28 ;  /* 0x00000004191c7825 */ /* 0x010fe200078e021c */
[----:B------:R4:W2:Y:S04]  /*01b0*/  @!P0 LDG.E.EL R4, desc[UR4][R20.64] ;  /* 0x0000000414048981 */ /* 0x0008a8000c2e1900 */
[----:B------:R-:W2:Y:S01]  /*01c0*/  @!P0 LDG.E.EL R6, desc[UR4][R28.64] ;  /* 0x000000041c068981 */ /* 0x000ea2000c2e1900 */
[----:B------:R-:W2:Y:S01]  /*01d0*/  LDC.64 R18, c[0x0][0x260] ;  /* 0x00009800ff127b82 */ /* 0x000ea20000000a00 */
[----:B------:R-:W-:Y:S01]  /*01e0*/  HFMA2.MMA R2, -RZ, RZ, 0, 0 ;  /* 0x00000000ff027435 */ /* 0x000fe200000001ff */
[----:B-----5:R-:W-:Y:S01]  /*01f0*/  IMAD.WIDE R26, R3, 0x4, R26 ;  /* 0x00000004031a7825 */ /* 0x020fe200078e021a */
[----:B------:R-:W-:-:S03]  /*0200*/  MOV R0, RZ ;  /* 0x000000ff00007202 */ /* 0x000fc60000000f00 */
[----:B0-----:R-:W-:Y:S01]  /*0210*/  IMAD.WIDE R22, R25, 0x4, R22 ;  /* 0x0000000419167825 */ /* 0x001fe200078e0216 */
[----:B------:R0:W5:Y:S01]  /*0220*/  @!P0 LDG.E R5, desc[UR4][R26.64] ;  /* 0x000000041a058981 */ /* 0x000162000c1e1900 */
[----:B----4-:R-:W4:Y:S02]  /*0230*/  LDC.64 R20, c[0x0][0x268] ;  /* 0x00009a00ff147b82 */ /* 0x010f240000000a00 */
[----:B-1----:R-:W-:Y:S01]  /*0240*/  IMAD.WIDE R8, R3, 0x4, R8 ;  /* 0x0000000403087825 */ /* 0x002fe200078e0208 */
[----:B------:R-:W5:Y:S03]  /*0250*/  @!P0 LDG.E.EL R2, desc[UR4][R22.64] ;  /* 0x0000000416028981 */ /* 0x000f66000c2e1900 */
[----:B---3--:R-:W-:Y:S01]  /*0260*/  IMAD.WIDE R10, R25, 0x4, R10 ;  /* 0x00000004190a7825 */ /* 0x008fe200078e020a */
[----:B------:R1:W3:Y:S01]  /*0270*/  @!P0 LDG.E R0, desc[UR4][R8.64] ;  /* 0x0000000408008981 */ /* 0x0002e2000c1e1900 */
[----:B0-----:R-:W-:-:S02]  /*0280*/  CS2R R26, SRZ ;  /* 0x00000000001a7805 */ /* 0x001fc4000001ff00 */
[C---:B------:R-:W-:Y:S01]  /*0290*/  IMAD.WIDE R12, R25.reuse, 0x4, R12 ;  /* 0x00000004190c7825 */ /* 0x040fe200078e020c */
[----:B------:R0:W3:Y:S03]  /*02a0*/  @!P0 LDG.E.EL R7, desc[UR4][R10.64] ;  /* 0x000000040a078981 */ /* 0x0000e6000c2e1900 */
[C---:B------:R-:W-:Y:S01]  /*02b0*/  IMAD.WIDE R14, R25.reuse, 0x4, R14 ;  /* 0x00000004190e7825 */ /* 0x040fe200078e020e */
[----:B------:R0:W3:Y:S01]  /*02c0*/  @!P0 LDG.E.EL R26, desc[UR4][R12.64] ;  /* 0x000000040c1a8981 */ /* 0x0000e2000c2e1900 */
[----:B-1----:R-:W1:Y:S02]  /*02d0*/  LDC.64 R8, c[0x0][0x210] ;  /* 0x00008400ff087b82 */ /* 0x002e640000000a00 */
[----:B--2---:R-:W-:-:S04]  /*02e0*/  IMAD.WIDE R16, R25, 0x4, R16 ;  /* 0x0000000419107825 */ /* 0x004fc800078e0210 */
[----:B------:R-:W-:Y:S01]  /*02f0*/  IMAD.WIDE R18, R25, 0x4, R18 ;  /* 0x0000000419127825 */ /* 0x000fe200078e0212 */
[----:B------:R-:W-:Y:S01]  /*0300*/  CS2R R24, SRZ ;  /* 0x0000000000187805 */ /* 0x000fe2000001ff00 */
[----:B0-----:R-:W-:Y:S01]  /*0310*/  HFMA2.MMA R10, -RZ, RZ, 0, 0 ;  /* 0x00000000ff0a7435 */ /* 0x001fe200000001ff */
[----:B------:R-:W2:Y:S01]  /*0320*/  @!P0 LDG.E.EL R27, desc[UR4][R16.64] ;  /* 0x00000004101b8981 */ /* 0x000ea2000c2e1900 */
[----:B----4-:R-:W-:-:S03]  /*0330*/  IMAD.WIDE R20, R3, 0x4, R20 ;  /* 0x0000000403147825 */ /* 0x010fc600078e0214 */
[----:B------:R-:W4:Y:S04]  /*0340*/  @!P0 LDG.E.EL R25, desc[UR4][R14.64] ;  /* 0x000000040e198981 */ /* 0x000f28000c2e1900 */
[----:B------:R-:W2:Y:S04]  /*0350*/  @!P0 LDG.E.EL R24, desc[UR4][R18.64] ;  /* 0x0000000412188981 */ /* 0x000ea8000c2e1900 */
[----:B------:R-:W2:Y:S01]  /*0360*/  @!P0 LDG.E R10, desc[UR4][R20.64] ;  /* 0x00000004140a8981 */ /* 0x000ea2000c1e1900 */
[----:B------:R-:W-:Y:S01]  /*0370*/  MOV R13, 0x3e800000 ;  /* 0x3e800000000d7802 */ /* 0x000fe20000000f00 */
[----:B-1----:R-:W-:-:S04]  /*0380*/  IMAD.WIDE R8, R3, 0x4, R8 ;  /* 0x0000000403087825 */ /* 0x002fc800078e0208 */
[----:B------:R-:W-:Y:S01]  /*0390*/  FADD R4, R4, 9.9999997473787516356e-06 ;  /* 0x3727c5ac04047421 */ /* 0x000fe20000000000 */
[----:B------:R-:W-:-:S03]  /*03a0*/  FADD R6, R6, 9.9999997473787516356e-06 ;  /* 0x3727c5ac06067421 */ /* 0x000fc60000000000 */
[----:B------:R-:W0:Y:S08]  /*03b0*/  MUFU.SQRT R11, R4 ;  /* 0x00000004000b7308 */ /* 0x000e300000002000 */
[----:B------:R-:W1:Y:S01]  /*03c0*/  MUFU.SQRT R22, R6 ;  /* 0x0000000600167308 */ /* 0x000e620000002000 */
[C---:B0-----:R-:W-:Y:S02]  /*03d0*/  FSETP.GT.AND P1, PT, R11.reuse, 8.50705917302346158658e+37, PT ;  /* 0x7e8000000b00780b */ /* 0x041fe40003f24000 */
[----:B------:R-:W-:-:S02]  /*03e0*/  FSETP.GEU.AND P3, PT, R11, 1.175494350822287508e-38, PT ;  /* 0x008000000b00780b */ /* 0x000fc40003f6e000 */
[C---:B-1----:R-:W-:Y:S02]  /*03f0*/  FSETP.GT.AND P2, PT, R22.reuse, 8.50705917302346158658e+37, PT ;  /* 0x7e8000001600780b */ /* 0x042fe40003f44000 */
[----:B------:R-:W-:-:S07]  /*0400*/  FSETP.GEU.AND P4, PT, R22, 1.175494350822287508e-38, PT ;  /* 0x008000001600780b */ /* 0x000fce0003f8e000 */
[----:B------:R-:W-:-:S04]  /*0410*/  @P1 FMUL R11, R11, 0.25 ;  /* 0x3e8000000b0b1820 */ /* 0x000fc80000400000 */
[----:B------:R-:W-:Y:S01]  /*0420*/  @!P3 FMUL R11, R11, 16777216 ;  /* 0x4b8000000b0bb820 */ /* 0x000fe20000400000 */
[----:B------:R-:W-:-:S04]  /*0430*/  @P2 FMUL R22, R22, 0.25 ;  /* 0x3e80000016162820 */ /* 0x000fc80000400000 */
[----:B------:R-:W-:Y:S01]  /*0440*/  @!P4 FMUL R22, R22, 16777216 ;  /* 0x4b8000001616c820 */ /* 0x000fe20000400000 */
[----:B------:R-:W0:Y:S01]  /*0450*/  MUFU.RCP R11, R11 ;  /* 0x0000000b000b7308 */ /* 0x000e220000001000 */
[----:B------:R-:W-:-:S07]  /*0460*/  FSEL R4, R13, 1, P1 ;  /* 0x3f8000000d047808 */ /* 0x000fce0000800000 */
[----:B------:R-:W1:Y:S01]  /*0470*/  MUFU.RCP R22, R22 ;  /* 0x0000001600167308 */ /* 0x000e620000001000 */
[----:B------:R-:W-:Y:S01]  /*0480*/  FSEL R13, R13, 1, P2 ;  /* 0x3f8000000d0d7808 */ /* 0x000fe20001000000 */
[----:B------:R-:W-:-:S04]  /*0490*/  @!P3 FMUL R4, R4, 16777216 ;  /* 0x4b8000000404b820 */ /* 0x000fc80000400000 */
[----:B------:R-:W-:Y:S01]  /*04a0*/  @!P4 FMUL R13, R13, 16777216 ;  /* 0x4b8000000d0dc820 */ /* 0x000fe20000400000 */
[----:B-----5:R-:W-:Y:S01]  /*04b0*/  FADD R2, -R2, R5 ;  /* 0x0000000502027221 */ /* 0x020fe20000000100 */
[----:B---3--:R-:W-:Y:S01]  /*04c0*/  FADD R0, -R7, R0 ;  /* 0x0000000007007221 */ /* 0x008fe20000000100 */
[----:B0-----:R-:W-:Y:S01]  /*04d0*/  FMUL R11, R11, R4 ;  /* 0x000000040b0b7220 */ /* 0x001fe20000400000 */
[----:B-1----:R-:W-:-:S03]  /*04e0*/  FMUL R13, R22, R13 ;  /* 0x0000000d160d7220 */ /* 0x002fc60000400000 */
[----:B------:R-:W-:Y:S01]  /*04f0*/  FMUL R2, R11, R2 ;  /* 0x000000020b027220 */ /* 0x000fe20000400000 */
[----:B------:R-:W-:-:S03]  /*0500*/  FMUL R13, R13, R0 ;  /* 0x000000000d0d7220 */ /* 0x000fc60000400000 */
[----:B----4-:R-:W-:Y:S01]  /*0510*/  FFMA R2, R2, R26, R25 ;  /* 0x0000001a02027223 */ /* 0x010fe20000000019 */
[----:B--2---:R-:W-:-:S04]  /*0520*/  FFMA R13, R13, R27, R24 ;  /* 0x0000001b0d0d7223 */ /* 0x004fc80000000018 */
[----:B------:R-:W-:-:S04]  /*0530*/  FADD R13, R2, R13 ;  /* 0x0000000d020d7221 */ /* 0x000fc80000000000 */
[C---:B------:R-:W-:Y:S01]  /*0540*/  FADD R0, R13.reuse, R10 ;  /* 0x0000000a0d007221 */ /* 0x040fe20000000000 */
[----:B------:R-:W-:-:S04]  /*0550*/  FSETP.GEU.AND P1, PT, R13, -R10, PT ;  /* 0x8000000a0d00720b */ /* 0x000fc80003f2e000 */
[----:B------:R-:W-:Y:S01]  /*0560*/  FSEL R3, R0, RZ, P1 ;  /* 0x000000ff00037208 */ /* 0x000fe20000800000 */
[----:B------:R-:W-:Y:S08]  /*0570*/  @P0 EXIT ;  /* 0x000000000000094d */ /* 0x000ff00003800000 */
[----:B------:R-:W-:Y:S01]  /*0580*/  STG.E desc[UR4][R8.64], R3 ;  /* 0x0000000308007986 */ /* 0x000fe2000c101904 */
[----:B------:R-:W-:Y:S05]  /*0590*/  EXIT ;  /* 0x000000000000794d */ /* 0x000fea0003800000 */
.L_x_0:
[----:B------:R-:W-:-:S00]  /*05a0*/  BRA `(.L_x_0) ;  /* 0xfffffffc00fc7947 */ /* 0x000fc0000383ffff */
[----:B------:R-:W-:-:S00]  /*05b0*/  NOP ;  /* 0x0000000000007918 */ /* 0x000fc00000000000 */
        /* <DEDUP_REMOVED lines=12> */
.L_x_1:


//--------------------- .nv.global.init           --------------------------
	.section	.nv.global.init,"aw",@progbits
.nv.global.init:
	.type		_$_str,@object
	.size		_$_str,(_$_str_$_2 - _$_str)
_$_str:
        /*0000*/ 	.byte	0x5f, 0x5f, 0x43, 0x55, 0x44, 0x41, 0x5f, 0x46, 0x54, 0x5a, 0x00
	.type		_$_str_$_2,@object
	.size		_$_str_$_2,(.L_1 - _$_str_$_2)
_$_str_$_2:
        /*000b*/ 	.byte	0x5f, 0x5f, 0x43, 0x55, 0x44, 0x41, 0x5f, 0x50, 0x52, 0x45, 0x43, 0x5f, 0x53, 0x51, 0x52, 0x54
        /*001b*/ 	.byte	0x00
.L_1:


//--------------------- .nv.constant0.triton_poi_fused__native_batch_norm_legit_no_training_add_relu_26 --------------------------
	.section	.nv.constant0.triton_poi_fused__native_batch_norm_legit_no_training_add_relu_26,"a",@progbits
	.sectionflags	@""
	.align	4
.nv.constant0.triton_poi_fused__native_batch_norm_legit_no_training_add_relu_26:
	.zero		628
